	.headerflags	@"EF_CUDA_TEXMODE_UNIFIED EF_CUDA_64BIT_ADDRESS EF_CUDA_ACCELERATORS EF_CUDA_SM90 EF_CUDA_VIRTUAL_SM(EF_CUDA_SM90)"
	.elftype	@"ET_EXEC"


//--------------------- .nv.info                  --------------------------
	.section	.nv.info,"",@"SHT_CUDA_INFO"
	.align	4


	//----- nvinfo : EIATTR_REGCOUNT
	.align		4
        /*0000*/ 	.byte	0x04, 0x2f
        /*0002*/ 	.short	(.L_3 - .L_2)
	.align		4
.L_2:
        /*0004*/ 	.word	index@(triton_poi_fused__native_batch_norm_legit_no_training_add_relu_15)
        /*0008*/ 	.word	0x00000028


	//----- nvinfo : EIATTR_MIN_STACK_SIZE
	.align		4
.L_3:
        /*000c*/ 	.byte	0x04, 0x12
        /*000e*/ 	.short	(.L_5 - .L_4)
	.align		4
.L_4:
        /*0010*/ 	.word	index@(triton_poi_fused__native_batch_norm_legit_no_training_add_relu_15)
        /*0014*/ 	.word	0x00000000


	//----- nvinfo : EIATTR_FRAME_SIZE
	.align		4
.L_5:
        /*0018*/ 	.byte	0x04, 0x11
        /*001a*/ 	.short	(.L_7 - .L_6)
	.align		4
.L_6:
        /*001c*/ 	.word	index@(triton_poi_fused__native_batch_norm_legit_no_training_add_relu_15)
        /*0020*/ 	.word	0x00000000


	//----- nvinfo : EIATTR_MIN_STACK_SIZE
	.align		4
.L_7:
        /*0024*/ 	.byte	0x04, 0x12
        /*0026*/ 	.short	(.L_9 - .L_8)
	.align		4
.L_8:
        /*0028*/ 	.word	index@(triton_poi_fused__native_batch_norm_legit_no_training_add_relu_15)
        /*002c*/ 	.word	0x00000000
.L_9:


//--------------------- .nv.info.triton_poi_fused__native_batch_norm_legit_no_training_add_relu_15 --------------------------
	.section	.nv.info.triton_poi_fused__native_batch_norm_legit_no_training_add_relu_15,"",@"SHT_CUDA_INFO"
	.sectionflags	@""
	.align	4


	//----- nvinfo : EIATTR_CUDA_API_VERSION
	.align		4
        /*0000*/ 	.byte	0x04, 0x37
        /*0002*/ 	.short	(.L_11 - .L_10)
.L_10:
        /*0004*/ 	.word	0x0000007c


	//----- nvinfo : EIATTR_KPARAM_INFO
	.align		4
.L_11:
        /*0008*/ 	.byte	0x04, 0x17
        /*000a*/ 	.short	(.L_13 - .L_12)
.L_12:
        /*000c*/ 	.word	0x00000000
        /*0010*/ 	.short	0x0008
        /*0012*/ 	.short	0x003c
        /*0014*/ 	.byte	0x00, 0xf0, 0x11, 0x00


	//----- nvinfo : EIATTR_KPARAM_INFO
	.align		4
.L_13:
        /*0018*/ 	.byte	0x04, 0x17
        /*001a*/ 	.short	(.L_15 - .L_14)
.L_14:
        /*001c*/ 	.word	0x00000000
        /*0020*/ 	.short	0x0007
        /*0022*/ 	.short	0x0038
        /*0024*/ 	.byte	0x00, 0xf0, 0x11, 0x00


	//----- nvinfo : EIATTR_KPARAM_INFO
	.align		4
.L_15:
        /*0028*/ 	.byte	0x04, 0x17
        /*002a*/ 	.short	(.L_17 - .L_16)
.L_16:
        /*002c*/ 	.word	0x00000000
        /*0030*/ 	.short	0x0006
        /*0032*/ 	.short	0x0030
        /*0034*/ 	.byte	0x00, 0xf4, 0x21, 0x00


	//----- nvinfo : EIATTR_KPARAM_INFO
	.align		4
.L_17:
        /*0038*/ 	.byte	0x04, 0x17
        /*003a*/ 	.short	(.L_19 - .L_18)
.L_18:
        /*003c*/ 	.word	0x00000000
        /*0040*/ 	.short	0x0005
        /*0042*/ 	.short	0x0028
        /*0044*/ 	.byte	0x00, 0xf4, 0x21, 0x00


	//----- nvinfo : EIATTR_KPARAM_INFO
	.align		4
.L_19:
        /*0048*/ 	.byte	0x04, 0x17
        /*004a*/ 	.short	(.L_21 - .L_20)
.L_20:
        /*004c*/ 	.word	0x00000000
        /*0050*/ 	.short	0x0004
        /*0052*/ 	.short	0x0020
        /*0054*/ 	.byte	0x00, 0xf4, 0x21, 0x00


	//----- nvinfo : EIATTR_KPARAM_INFO
	.align		4
.L_21:
        /*0058*/ 	.byte	0x04, 0x17
        /*005a*/ 	.short	(.L_23 - .L_22)
.L_22:
        /*005c*/ 	.word	0x00000000
        /*0060*/ 	.short	0x0003
        /*0062*/ 	.short	0x0018
        /*0064*/ 	.byte	0x00, 0xf4, 0x21, 0x00


	//----- nvinfo : EIATTR_KPARAM_INFO
	.align		4
.L_23:
        /*0068*/ 	.byte	0x04, 0x17
        /*006a*/ 	.short	(.L_25 - .L_24)
.L_24:
        /*006c*/ 	.word	0x00000000
        /*0070*/ 	.short	0x0002
        /*0072*/ 	.short	0x0010
        /*0074*/ 	.byte	0x00, 0xf4, 0x21, 0x00


	//----- nvinfo : EIATTR_KPARAM_INFO
	.align		4
.L_25:
        /*0078*/ 	.byte	0x04, 0x17
        /*007a*/ 	.short	(.L_27 - .L_26)
.L_26:
        /*007c*/ 	.word	0x00000000
        /*0080*/ 	.short	0x0001
        /*0082*/ 	.short	0x0008
        /*0084*/ 	.byte	0x00, 0xf4, 0x21, 0x00


	//----- nvinfo : EIATTR_KPARAM_INFO
	.align		4
.L_27:
        /*0088*/ 	.byte	0x04, 0x17
        /*008a*/ 	.short	(.L_29 - .L_28)
.L_28:
        /*008c*/ 	.word	0x00000000
        /*0090*/ 	.short	0x0000
        /*0092*/ 	.short	0x0000
        /*0094*/ 	.byte	0x00, 0xf4, 0x21, 0x00


	//----- nvinfo : EIATTR_SPARSE_MMA_MASK
	.align		4
.L_29:
        /*0098*/ 	.byte	0x03, 0x50
        /*009a*/ 	.short	0x0000


	//----- nvinfo : EIATTR_MAXREG_COUNT
	.align		4
        /*009c*/ 	.byte	0x03, 0x1b
        /*009e*/ 	.short	0x00ff


	//----- nvinfo : EIATTR_EXIT_INSTR_OFFSETS
	.align		4
        /*00a0*/ 	.byte	0x04, 0x1c
        /*00a2*/ 	.short	(.L_31 - .L_30)


	//   ....[0]....
.L_30:
        /*00a4*/ 	.word	0x00000c90


	//   ....[1]....
        /*00a8*/ 	.word	0x00000ce0


	//----- nvinfo : EIATTR_REQNTID
	.align		4
.L_31:
        /*00ac*/ 	.byte	0x04, 0x10
        /*00ae*/ 	.short	(.L_33 - .L_32)
.L_32:
        /*00b0*/ 	.word	0x00000080
        /*00b4*/ 	.word	0x00000001
        /*00b8*/ 	.word	0x00000001


	//----- nvinfo : EIATTR_CBANK_PARAM_SIZE
	.align		4
.L_33:
        /*00bc*/ 	.byte	0x03, 0x19
        /*00be*/ 	.short	0x0040


	//----- nvinfo : EIATTR_PARAM_CBANK
	.align		4
        /*00c0*/ 	.byte	0x04, 0x0a
        /*00c2*/ 	.short	(.L_35 - .L_34)
	.align		4
.L_34:
        /*00c4*/ 	.word	index@(.nv.constant0.triton_poi_fused__native_batch_norm_legit_no_training_add_relu_15)
        /*00c8*/ 	.short	0x0210
        /*00ca*/ 	.short	0x0040


	//----- nvinfo : EIATTR_SW_WAR
	.align		4
.L_35:
        /*00cc*/ 	.byte	0x04, 0x36
        /*00ce*/ 	.short	(.L_37 - .L_36)
.L_36:
        /*00d0*/ 	.word	0x00000008
.L_37:


//--------------------- .nv.callgraph             --------------------------
	.section	.nv.callgraph,"",@"SHT_CUDA_CALLGRAPH"
	.align	4
	.sectionentsize	8
	.align		4
        /*0000*/ 	.word	0x00000000
	.align		4
        /*0004*/ 	.word	0xffffffff
	.align		4
        /*0008*/ 	.word	0x00000000
	.align		4
        /*000c*/ 	.word	0xfffffffe
	.align		4
        /*0010*/ 	.word	0x00000000
	.align		4
        /*0014*/ 	.word	0xfffffffd
	.align		4
        /*0018*/ 	.word	0x00000000
	.align		4
        /*001c*/ 	.word	0xfffffffc


//--------------------- .nv.constant4             --------------------------
	.section	.nv.constant4,"a",@progbits
	.align	8
	.align		8
.nv.constant4:
        /*0000*/ 	.dword	_$_str
	.align		8
        /*0008*/ 	.dword	_$_str_$_2


//--------------------- .text.triton_poi_fused__native_batch_norm_legit_no_training_add_relu_15 --------------------------
	.section	.text.triton_poi_fused__native_batch_norm_legit_no_training_add_relu_15,"ax",@progbits
	.sectionflags	@"SHF_BARRIERS=1"
	.align	128
        .global         triton_poi_fused__native_batch_norm_legit_no_training_add_relu_15
        .type           triton_poi_fused__native_batch_norm_legit_no_training_add_relu_15,@function
        .size           triton_poi_fused__native_batch_norm_legit_no_training_add_relu_15,(.L_x_1 - triton_poi_fused__native_batch_norm_legit_no_training_add_relu_15)
        .other          triton_poi_fused__native_batch_norm_legit_no_training_add_relu_15,@"STO_CUDA_ENTRY STV_DEFAULT"
triton_poi_fused__native_batch_norm_legit_no_training_add_relu_15:
.text.triton_poi_fused__native_batch_norm_legit_no_training_add_relu_15:
[----:B------:R-:W0:Y:S01]  /*0000*/  LDC R1, c[0x0][0x28] ;  /* 0x00000a00ff017b82 */ /* 0x000e220000000800 */
[----:B------:R-:W1:Y:S07]  /*0010*/  S2R R0, SR_CTAID.X ;  /* 0x0000000000007919 */ /* 0x000e6e0000002500 */
[----:B------:R-:W2:Y:S01]  /*0020*/  LDC.64 R16, c[0x0][0x218] ;  /* 0x00008600ff107b82 */ /* 0x000ea20000000a00 */
[----:B------:R-:W-:Y:S02]  /*0030*/  CS2R R4, SRZ ;  /* 0x0000000000047805 */ /* 0x000fe4000001ff00 */
[----:B------:R-:W-:Y:S01]  /*0040*/  CS2R R6, SRZ ;  /* 0x0000000000067805 */ /* 0x000fe2000001ff00 */
[----:B------:R-:W3:Y:S01]  /*0050*/  S2R R3, SR_TID.X ;  /* 0x0000000000037919 */ /* 0x000ee20000002100 */
[----:B------:R-:W-:Y:S01]  /*0060*/  ULDC.64 UR6, c[0x0][0x208] ;  /* 0x0000820000067ab9 */ /* 0x000fe20000000a00 */
[----:B------:R-:W-:-:S02]  /*0070*/  CS2R R12, SRZ ;  /* 0x00000000000c7805 */ /* 0x000fc4000001ff00 */
[----:B------:R-:W-:Y:S01]  /*0080*/  CS2R R8, SRZ ;  /* 0x0000000000087805 */ /* 0x000fe2000001ff00 */
[----:B------:R-:W4:Y:S01]  /*0090*/  S2R R2, SR_CTAID.Y ;  /* 0x0000000000027919 */ /* 0x000f220000002600 */
[----:B------:R-:W5:Y:S01]  /*00a0*/  LDC.64 R18, c[0x0][0x220] ;  /* 0x00008800ff127b82 */ /* 0x000f620000000a00 */
[----:B------:R-:W-:-:S07]  /*00b0*/  CS2R R10, SRZ ;  /* 0x00000000000a7805 */ /* 0x000fce000001ff00 */
[----:B------:R-:W2:Y:S08]  /*00c0*/  LDC.64 R20, c[0x0][0x228] ;  /* 0x00008a00ff147b82 */ /* 0x000eb00000000a00 */
[----:B------:R-:W2:Y:S01]  /*00d0*/  LDC.64 R34, c[0x0][0x230] ;  /* 0x00008c00ff227b82 */ /* 0x000ea20000000a00 */
[----:B-1----:R-:W-:Y:S02]  /*00e0*/  IMAD.SHL.U32 R0, R0, 0x20, RZ ;  /* 0x0000002000007824 */ /* 0x002fe400078e00ff */
[----:B---3--:R-:W-:Y:S01]  /*00f0*/  IMAD.SHL.U32 R33, R3, 0x4, RZ ;  /* 0x0000000403217824 */ /* 0x008fe200078e00ff */
[----:B------:R-:W-:Y:S01]  /*0100*/  SHF.R.U32.HI R3, RZ, 0x3, R3 ;  /* 0x00000003ff037819 */ /* 0x000fe20000011603 */
[----:B----4-:R-:W-:-:S03]  /*0110*/  IMAD.SHL.U32 R2, R2, 0x20, RZ ;  /* 0x0000002002027824 */ /* 0x010fc600078e00ff */
[----:B------:R-:W-:Y:S02]  /*0120*/  LOP3.LUT R37, R0, 0x1c, R33, 0xf8, !PT ;  /* 0x0000001c00257812 */ /* 0x000fe400078ef821 */
[----:B------:R-:W-:Y:S02]  /*0130*/  SGXT.U32 R3, R3, 0x4 ;  /* 0x000000040303781a */ /* 0x000fe40000000000 */
[C---:B------:R-:W-:Y:S01]  /*0140*/  ISETP.GE.AND P0, PT, R37.reuse, 0x80, PT ;  /* 0x000000802500780c */ /* 0x040fe20003f06270 */
[----:B-----5:R-:W-:Y:S01]  /*0150*/  IMAD.WIDE R28, R37, 0x4, R18 ;  /* 0x00000004251c7825 */ /* 0x020fe200078e0212 */
[----:B------:R-:W-:Y:S02]  /*0160*/  LOP3.LUT R14, R2, R3, RZ, 0xfc, !PT ;  /* 0x00000003020e7212 */ /* 0x000fe400078efcff */
[----:B------:R-:W-:Y:S02]  /*0170*/  LOP3.LUT R22, R2, 0x10, R3, 0xfe, !PT ;  /* 0x0000001002167812 */ /* 0x000fe400078efe03 */
[C---:B------:R-:W-:Y:S01]  /*0180*/  ISETP.LT.AND P1, PT, R14.reuse, 0x100, !P0 ;  /* 0x000001000e00780c */ /* 0x040fe20004721270 */
[--C-:B------:R-:W-:Y:S01]  /*0190*/  IMAD R31, R14, 0x80, R37.reuse ;  /* 0x000000800e1f7824 */ /* 0x100fe200078e0225 */
[C---:B------:R-:W-:Y:S01]  /*01a0*/  ISETP.LT.AND P2, PT, R22.reuse, 0x100, !P0 ;  /* 0x000001001600780c */ /* 0x040fe20004741270 */
[----:B------:R-:W-:Y:S01]  /*01b0*/  IMAD R25, R22, 0x80, R37 ;  /* 0x0000008016197824 */ /* 0x000fe200078e0225 */
[----:B------:R-:W-:Y:S01]  /*01c0*/  CS2R R18, SRZ ;  /* 0x0000000000127805 */ /* 0x000fe2000001ff00 */
[----:B--2---:R-:W-:Y:S01]  /*01d0*/  IMAD.WIDE R26, R31, 0x4, R16 ;  /* 0x000000041f1a7825 */ /* 0x004fe200078e0210 */
[----:B------:R-:W-:-:S03]  /*01e0*/  CS2R R14, SRZ ;  /* 0x00000000000e7805 */ /* 0x000fc6000001ff00 */
[----:B------:R-:W-:Y:S01]  /*01f0*/  IMAD.WIDE R22, R25, 0x4, R16 ;  /* 0x0000000419167825 */ /* 0x000fe200078e0210 */
[----:B------:R-:W-:Y:S02]  /*0200*/  CS2R R16, SRZ ;  /* 0x0000000000107805 */ /* 0x000fe4000001ff00 */
[----:B------:R1:W2:Y:S04]  /*0210*/  @!P0 LDG.E.EL.128 R12, desc[UR6][R28.64] ;  /* 0x000000061c0c8981 */ /* 0x0002a8000c2e1d00 */
[----:B------:R3:W2:Y:S04]  /*0220*/  @P1 LDG.E.EL.128 R4, desc[UR6][R26.64] ;  /* 0x000000061a041981 */ /* 0x0006a8000c2e1d00 */
[----:B------:R4:W5:Y:S01]  /*0230*/  @P2 LDG.E.EL.128 R8, desc[UR6][R22.64] ;  /* 0x0000000616082981 */ /* 0x000962000c2e1d00 */
[----:B-1----:R-:W1:Y:S01]  /*0240*/  LDC.64 R28, c[0x0][0x210] ;  /* 0x00008400ff1c7b82 */ /* 0x002e620000000a00 */
[----:B0--3--:R-:W-:-:S05]  /*0250*/  IMAD.WIDE R26, R37, 0x4, R20 ;  /* 0x00000004251a7825 */ /* 0x009fca00078e0214 */
[----:B------:R0:W3:Y:S01]  /*0260*/  @!P0 LDG.E.EL.128 R16, desc[UR6][R26.64] ;  /* 0x000000061a108981 */ /* 0x0000e2000c2e1d00 */
[----:B------:R-:W-:Y:S02]  /*0270*/  CS2R R20, SRZ ;  /* 0x0000000000147805 */ /* 0x000fe4000001ff00 */
[----:B----4-:R-:W-:Y:S02]  /*0280*/  CS2R R22, SRZ ;  /* 0x0000000000167805 */ /* 0x010fe4000001ff00 */
[----:B0-----:R-:W-:Y:S01]  /*0290*/  CS2R R26, SRZ ;  /* 0x00000000001a7805 */ /* 0x001fe2000001ff00 */
[----:B-1----:R-:W-:-:S04]  /*02a0*/  IMAD.WIDE R30, R31, 0x4, R28 ;  /* 0x000000041f1e7825 */ /* 0x002fc800078e021c */
[----:B------:R-:W-:Y:S01]  /*02b0*/  IMAD.WIDE R28, R25, 0x4, R28 ;  /* 0x00000004191c7825 */ /* 0x000fe200078e021c */
[----:B------:R-:W-:Y:S01]  /*02c0*/  CS2R R24, SRZ ;  /* 0x0000000000187805 */ /* 0x000fe2000001ff00 */
[----:B------:R0:W4:Y:S05]  /*02d0*/  @P1 LDG.E.EL.128 R20, desc[UR6][R30.64] ;  /* 0x000000061e141981 */ /* 0x00012a000c2e1d00 */
[----:B------:R1:W4:Y:S01]  /*02e0*/  @P2 LDG.E.EL.128 R24, desc[UR6][R28.64] ;  /* 0x000000061c182981 */ /* 0x000322000c2e1d00 */
[----:B------:R-:W-:Y:S01]  /*02f0*/  IMAD.WIDE R34, R37, 0x4, R34 ;  /* 0x0000000425227825 */ /* 0x000fe200078e0222 */
[----:B0-----:R-:W-:Y:S02]  /*0300*/  CS2R R30, SRZ ;  /* 0x00000000001e7805 */ /* 0x001fe4000001ff00 */
[----:B-1----:R-:W-:-:S06]  /*0310*/  CS2R R28, SRZ ;  /* 0x00000000001c7805 */ /* 0x002fcc000001ff00 */
[----:B------:R0:W4:Y:S01]  /*0320*/  @!P0 LDG.E.EL.128 R28, desc[UR6][R34.64] ;  /* 0x00000006221c8981 */ /* 0x000122000c2e1d00 */
[----:B---3--:R-:W-:Y:S01]  /*0330*/  FADD R19, R19, 9.9999997473787516356e-06 ;  /* 0x3727c5ac13137421 */ /* 0x008fe20000000000 */
[----:B------:R-:W-:-:S03]  /*0340*/  FADD R17, R17, 9.9999997473787516356e-06 ;  /* 0x3727c5ac11117421 */ /* 0x000fc60000000000 */
[----:B------:R-:W1:Y:S01]  /*0350*/  MUFU.SQRT R36, R19 ;  /* 0x0000001300247308 */ /* 0x000e620000002000 */
[----:B------:R-:W-:-:S07]  /*0360*/  FADD R16, R16, 9.9999997473787516356e-06 ;  /* 0x3727c5ac10107421 */ /* 0x000fce0000000000 */
[----:B------:R-:W3:Y:S08]  /*0370*/  MUFU.SQRT R17, R17 ;  /* 0x0000001100117308 */ /* 0x000ef00000002000 */
[----:B------:R-:W0:Y:S01]  /*0380*/  MUFU.SQRT R32, R16 ;  /* 0x0000001000207308 */ /* 0x000e220000002000 */
[C---:B-1----:R-:W-:Y:S02]  /*0390*/  FSETP.GT.AND P3, PT, R36.reuse, 8.50705917302346158658e+37, PT ;  /* 0x7e8000002400780b */ /* 0x042fe40003f64000 */
[----:B------:R-:W-:-:S02]  /*03a0*/  FSETP.GEU.AND P6, PT, R36, 1.175494350822287508e-38, PT ;  /* 0x008000002400780b */ /* 0x000fc40003fce000 */
[C---:B---3--:R-:W-:Y:S02]  /*03b0*/  FSETP.GT.AND P2, PT, R17.reuse, 8.50705917302346158658e+37, PT ;  /* 0x7e8000001100780b */ /* 0x048fe40003f44000 */
[----:B------:R-:W-:Y:S02]  /*03c0*/  FSETP.GEU.AND P5, PT, R17, 1.175494350822287508e-38, PT ;  /* 0x008000001100780b */ /* 0x000fe40003fae000 */
[----:B0-----:R-:W-:-:S05]  /*03d0*/  FSETP.GT.AND P1, PT, R32, 8.50705917302346158658e+37, PT ;  /* 0x7e8000002000780b */ /* 0x001fca0003f24000 */
[----:B------:R-:W-:Y:S01]  /*03e0*/  @P3 FMUL R36, R36, 0.25 ;  /* 0x3e80000024243820 */ /* 0x000fe20000400000 */
[----:B------:R-:W-:-:S03]  /*03f0*/  FSETP.GEU.AND P4, PT, R32, 1.175494350822287508e-38, PT ;  /* 0x008000002000780b */ /* 0x000fc60003f8e000 */
[----:B------:R-:W-:Y:S01]  /*0400*/  @!P6 FMUL R36, R36, 16777216 ;  /* 0x4b8000002424e820 */ /* 0x000fe20000400000 */
[C---:B--2---:R-:W-:Y:S01]  /*0410*/  FADD R16, -R14.reuse, R6 ;  /* 0x000000060e107221 */ /* 0x044fe20000000100 */
[----:B------:R-:W-:Y:S01]  /*0420*/  @P2 FMUL R17, R17, 0.25 ;  /* 0x3e80000011112820 */ /* 0x000fe20000400000 */
[----:B------:R-:W-:Y:S01]  /*0430*/  IMAD.MOV.U32 R19, RZ, RZ, 0x3e800000 ;  /* 0x3e800000ff137424 */ /* 0x000fe200078e00ff */
[----:B------:R-:W0:Y:S01]  /*0440*/  MUFU.RCP R6, R36 ;  /* 0x0000002400067308 */ /* 0x000e220000001000 */
[C---:B-----5:R-:W-:Y:S01]  /*0450*/  FADD R11, -R15.reuse, R11 ;  /* 0x0000000b0f0b7221 */ /* 0x060fe20000000100 */
[----:B------:R-:W-:Y:S01]  /*0460*/  FADD R7, -R15, R7 ;  /* 0x000000070f077221 */ /* 0x000fe20000000100 */
[----:B------:R-:W-:Y:S01]  /*0470*/  FADD R10, -R14, R10 ;  /* 0x0000000a0e0a7221 */ /* 0x000fe20000000100 */
[----:B------:R-:W-:Y:S01]  /*0480*/  @P1 FMUL R32, R32, 0.25 ;  /* 0x3e80000020201820 */ /* 0x000fe20000400000 */
[----:B------:R-:W1:Y:S01]  /*0490*/  LDC.64 R14, c[0x0][0x238] ;  /* 0x00008e00ff0e7b82 */ /* 0x000e620000000a00 */
[----:B------:R-:W-:Y:S01]  /*04a0*/  FADD R9, -R13, R9 ;  /* 0x000000090d097221 */ /* 0x000fe20000000100 */
[----:B------:R-:W-:Y:S01]  /*04b0*/  @!P5 FMUL R17, R17, 16777216 ;  /* 0x4b8000001111d820 */ /* 0x000fe20000400000 */
[----:B------:R-:W-:Y:S01]  /*04c0*/  FADD R13, -R13, R5 ;  /* 0x000000050d0d7221 */ /* 0x000fe20000000100 */
[----:B------:R-:W-:Y:S01]  /*04d0*/  @!P4 FMUL R32, R32, 16777216 ;  /* 0x4b8000002020c820 */ /* 0x000fe20000400000 */
[----:B------:R-:W-:-:S03]  /*04e0*/  FSEL R5, R19, 1, P3 ;  /* 0x3f80000013057808 */ /* 0x000fc60001800000 */
[----:B------:R-:W2:Y:S02]  /*04f0*/  MUFU.RCP R35, R32 ;  /* 0x0000002000237308 */ /* 0x000ea40000001000 */
[----:B------:R-:W-:Y:S01]  /*0500*/  @!P6 FMUL R5, R5, 16777216 ;  /* 0x4b8000000505e820 */ /* 0x000fe20000400000 */
[----:B------:R-:W-:-:S05]  /*0510*/  FADD R8, -R12, R8 ;  /* 0x000000080c087221 */ /* 0x000fca0000000100 */
[----:B------:R-:W3:Y:S01]  /*0520*/  MUFU.RCP R17, R17 ;  /* 0x0000001100117308 */ /* 0x000ee20000001000 */
[----:B------:R-:W-:Y:S01]  /*0530*/  FADD R12, -R12, R4 ;  /* 0x000000040c0c7221 */ /* 0x000fe20000000100 */
[----:B0-----:R-:W-:Y:S01]  /*0540*/  FMUL R36, R6, R5 ;  /* 0x0000000506247220 */ /* 0x001fe20000400000 */
[C---:B------:R-:W-:Y:S02]  /*0550*/  FSEL R4, R19.reuse, 1, P1 ;  /* 0x3f80000013047808 */ /* 0x040fe40000800000 */
[----:B------:R-:W-:-:S03]  /*0560*/  FSEL R6, R19, 1, P2 ;  /* 0x3f80000013067808 */ /* 0x000fc60001000000 */
[----:B------:R-:W-:Y:S02]  /*0570*/  @!P4 FMUL R4, R4, 16777216 ;  /* 0x4b8000000404c820 */ /* 0x000fe40000400000 */
[----:B------:R-:W-:Y:S01]  /*0580*/  @!P5 FMUL R6, R6, 16777216 ;  /* 0x4b8000000606d820 */ /* 0x000fe20000400000 */
[----:B------:R-:W-:Y:S01]  /*0590*/  FMUL R34, R36, R7 ;  /* 0x0000000724227220 */ /* 0x000fe20000400000 */
[----:B--2---:R-:W-:Y:S01]  /*05a0*/  FMUL R35, R35, R4 ;  /* 0x0000000423237220 */ /* 0x004fe20000400000 */
[----:B------:R-:W-:Y:S01]  /*05b0*/  CS2R R4, SRZ ;  /* 0x0000000000047805 */ /* 0x000fe2000001ff00 */
[----:B---3--:R-:W-:Y:S01]  /*05c0*/  FMUL R32, R17, R6 ;  /* 0x0000000611207220 */ /* 0x008fe20000400000 */
[----:B------:R-:W-:Y:S01]  /*05d0*/  CS2R R6, SRZ ;  /* 0x0000000000067805 */ /* 0x000fe2000001ff00 */
[----:B-1----:R-:W-:-:S05]  /*05e0*/  IMAD.WIDE R14, R37, 0x4, R14 ;  /* 0x00000004250e7825 */ /* 0x002fca00078e020e */
[----:B------:R0:W4:Y:S01]  /*05f0*/  @!P0 LDG.E.EL.128 R4, desc[UR6][R14.64] ;  /* 0x000000060e048981 */ /* 0x000122000c2e1d00 */
[----:B------:R-:W-:-:S04]  /*0600*/  FADD R18, R18, 9.9999997473787516356e-06 ;  /* 0x3727c5ac12127421 */ /* 0x000fc80000000000 */
[----:B------:R-:W1:Y:S01]  /*0610*/  MUFU.SQRT R17, R18 ;  /* 0x0000001200117308 */ /* 0x000e620000002000 */
[----:B------:R-:W-:Y:S02]  /*0620*/  FMUL R36, R36, R11 ;  /* 0x0000000b24247220 */ /* 0x000fe40000400000 */
[----:B------:R-:W0:Y:S01]  /*0630*/  S2R R11, SR_TID.X ;  /* 0x00000000000b7919 */ /* 0x000e220000002100 */
[----:B------:R-:W2:Y:S01]  /*0640*/  S2UR UR5, SR_CgaCtaId ;  /* 0x00000000000579c3 */ /* 0x000ea20000008800 */
[C---:B-1----:R-:W-:Y:S02]  /*0650*/  FSETP.GT.AND P0, PT, R17.reuse, 8.50705917302346158658e+37, PT ;  /* 0x7e8000001100780b */ /* 0x042fe40003f04000 */
[----:B------:R-:W-:-:S11]  /*0660*/  FSETP.GEU.AND P1, PT, R17, 1.175494350822287508e-38, PT ;  /* 0x008000001100780b */ /* 0x000fd60003f2e000 */
[----:B------:R-:W-:-:S04]  /*0670*/  @P0 FMUL R17, R17, 0.25 ;  /* 0x3e80000011110820 */ /* 0x000fc80000400000 */
[----:B------:R-:W-:-:S06]  /*0680*/  @!P1 FMUL R17, R17, 16777216 ;  /* 0x4b80000011119820 */ /* 0x000fcc0000400000 */
[----:B------:R-:W1:Y:S01]  /*0690*/  MUFU.RCP R17, R17 ;  /* 0x0000001100117308 */ /* 0x000e620000001000 */
[----:B------:R-:W-:Y:S01]  /*06a0*/  FSEL R19, R19, 1, P0 ;  /* 0x3f80000013137808 */ /* 0x000fe20000000000 */
[----:B0-----:R-:W-:Y:S01]  /*06b0*/  IMAD.SHL.U32 R14, R11, 0x80, RZ ;  /* 0x000000800b0e7824 */ /* 0x001fe200078e00ff */
[----:B------:R-:W-:Y:S01]  /*06c0*/  UMOV UR4, 0x400 ;  /* 0x0000040000047882 */ /* 0x000fe20000000000 */
[----:B------:R-:W-:Y:S01]  /*06d0*/  FMUL R15, R35, R12 ;  /* 0x0000000c230f7220 */ /* 0x000fe20000400000 */
[----:B--2---:R-:W-:Y:S01]  /*06e0*/  UPRMT UR4, UR5, 0x654, UR4 ;  /* 0x0000065405047896 */ /* 0x004fe20008000004 */
[----:B------:R-:W-:Y:S01]  /*06f0*/  @!P1 FMUL R19, R19, 16777216 ;  /* 0x4b80000013139820 */ /* 0x000fe20000400000 */
[----:B------:R-:W-:Y:S01]  /*0700*/  LOP3.LUT R14, R14, 0x380, RZ, 0xc0, !PT ;  /* 0x000003800e0e7812 */ /* 0x000fe200078ec0ff */
[----:B------:R-:W-:-:S03]  /*0710*/  FMUL R35, R35, R8 ;  /* 0x0000000823237220 */ /* 0x000fc60000400000 */
[C---:B------:R-:W-:Y:S02]  /*0720*/  LOP3.LUT R8, R14.reuse, 0x20, RZ, 0xfc, !PT ;  /* 0x000000200e087812 */ /* 0x040fe400078efcff */
[C---:B------:R-:W-:Y:S02]  /*0730*/  LOP3.LUT R18, R14.reuse, 0x40, RZ, 0xfc, !PT ;  /* 0x000000400e127812 */ /* 0x040fe400078efcff */
[----:B------:R-:W-:Y:S02]  /*0740*/  LEA.HI R12, R14, UR4, RZ, 0x1f ;  /* 0x000000040e0c7c11 */ /* 0x000fe4000f8ff8ff */
[----:B------:R-:W-:Y:S01]  /*0750*/  LEA.HI R8, R8, UR4, RZ, 0x1f ;  /* 0x0000000408087c11 */ /* 0x000fe2000f8ff8ff */
[----:B------:R-:W-:-:S05]  /*0760*/  IMAD.SHL.U32 R11, R11, 0x2, RZ ;  /* 0x000000020b0b7824 */ /* 0x000fca00078e00ff */
[----:B------:R-:W-:Y:S02]  /*0770*/  LOP3.LUT R11, R11, 0xf0, RZ, 0xc0, !PT ;  /* 0x000000f00b0b7812 */ /* 0x000fe400078ec0ff */
[----:B------:R-:W-:Y:S01]  /*0780*/  LOP3.LUT R2, R2, 0x1c, R33, 0xf8, !PT ;  /* 0x0000001c02027812 */ /* 0x000fe200078ef821 */
[-CC-:B----4-:R-:W-:Y:S01]  /*0790*/  FFMA R36, R36, R31.reuse, R7.reuse ;  /* 0x0000001f24247223 */ /* 0x190fe20000000007 */
[----:B------:R-:W-:Y:S01]  /*07a0*/  FFMA R34, R34, R31, R7 ;  /* 0x0000001f22227223 */ /* 0x000fe20000000007 */
[----:B-1----:R-:W-:Y:S01]  /*07b0*/  FMUL R7, R17, R19 ;  /* 0x0000001311077220 */ /* 0x002fe20000400000 */
[C---:B------:R-:W-:Y:S02]  /*07c0*/  LOP3.LUT R19, R14.reuse, 0x60, RZ, 0xfc, !PT ;  /* 0x000000600e137812 */ /* 0x040fe400078efcff */
[----:B------:R-:W-:Y:S02]  /*07d0*/  LOP3.LUT R17, R14, R3, RZ, 0xfc, !PT ;  /* 0x000000030e117212 */ /* 0x000fe400078efcff */
[----:B------:R-:W-:-:S02]  /*07e0*/  LEA.HI R14, R18, UR4, RZ, 0x1f ;  /* 0x00000004120e7c11 */ /* 0x000fc4000f8ff8ff */
[----:B------:R-:W-:Y:S01]  /*07f0*/  LEA.HI R18, R19, UR4, RZ, 0x1f ;  /* 0x0000000413127c11 */ /* 0x000fe2000f8ff8ff */
[C---:B------:R-:W-:Y:S01]  /*0800*/  IMAD R12, R17.reuse, 0x4, R12 ;  /* 0x00000004110c7824 */ /* 0x040fe200078e020c */
[C---:B------:R-:W-:Y:S01]  /*0810*/  LEA R14, R17.reuse, R14, 0x2 ;  /* 0x0000000e110e7211 */ /* 0x040fe200078e10ff */
[C---:B------:R-:W-:Y:S02]  /*0820*/  IMAD R8, R17.reuse, 0x4, R8 ;  /* 0x0000000411087824 */ /* 0x040fe400078e0208 */
[----:B------:R-:W-:Y:S02]  /*0830*/  IMAD R17, R17, 0x4, R18 ;  /* 0x0000000411117824 */ /* 0x000fe400078e0212 */
[C---:B------:R-:W-:Y:S01]  /*0840*/  FMUL R18, R32.reuse, R13 ;  /* 0x0000000d20127220 */ /* 0x040fe20000400000 */
[----:B------:R-:W-:Y:S01]  /*0850*/  FMUL R32, R32, R9 ;  /* 0x0000000920207220 */ /* 0x000fe20000400000 */
[----:B------:R-:W-:Y:S01]  /*0860*/  FMUL R9, R7, R16 ;  /* 0x0000001007097220 */ /* 0x000fe20000400000 */
[----:B------:R-:W-:Y:S01]  /*0870*/  FFMA R15, R15, R28, R4 ;  /* 0x0000001c0f0f7223 */ /* 0x000fe20000000004 */
[-CC-:B------:R-:W-:Y:S01]  /*0880*/  FFMA R18, R18, R29.reuse, R5.reuse ;  /* 0x0000001d12127223 */ /* 0x180fe20000000005 */
[----:B------:R-:W-:Y:S01]  /*0890*/  FMUL R7, R7, R10 ;  /* 0x0000000a07077220 */ /* 0x000fe20000400000 */
[----:B------:R-:W-:Y:S01]  /*08a0*/  FFMA R9, R9, R30, R6 ;  /* 0x0000001e09097223 */ /* 0x000fe20000000006 */
[----:B------:R-:W-:Y:S01]  /*08b0*/  FFMA R35, R35, R28, R4 ;  /* 0x0000001c23237223 */ /* 0x000fe20000000004 */
[----:B------:R-:W-:Y:S01]  /*08c0*/  FFMA R32, R32, R29, R5 ;  /* 0x0000001d20207223 */ /* 0x000fe20000000005 */
[----:B------:R-:W-:Y:S01]  /*08d0*/  FSETP.GEU.AND P6, PT, R15, -R20, PT ;  /* 0x800000140f00720b */ /* 0x000fe20003fce000 */
[----:B------:R-:W-:Y:S01]  /*08e0*/  FFMA R7, R7, R30, R6 ;  /* 0x0000001e07077223 */ /* 0x000fe20000000006 */
[----:B------:R-:W-:Y:S01]  /*08f0*/  FADD R15, R15, R20 ;  /* 0x000000140f0f7221 */ /* 0x000fe20000000000 */
[C---:B------:R-:W-:Y:S01]  /*0900*/  FSETP.GEU.AND P0, PT, R18.reuse, -R21, PT ;  /* 0x800000151200720b */ /* 0x040fe20003f0e000 */
        /* <DEDUP_REMOVED lines=11> */
[----:B------:R-:W-:-:S02]  /*09c0*/  FSEL R15, R15, RZ, P6 ;  /* 0x000000ff0f0f7208 */ /* 0x000fc40003000000 */
[C---:B------:R-:W-:Y:S01]  /*09d0*/  FSETP.GEU.AND P6, PT, R36.reuse, -R27, PT ;  /* 0x8000001b2400720b */ /* 0x040fe20003fce000 */
[----:B------:R-:W-:Y:S01]  /*09e0*/  FADD R27, R36, R27 ;  /* 0x0000001b241b7221 */ /* 0x000fe20000000000 */
[----:B------:R-:W-:Y:S02]  /*09f0*/  FSEL R5, R18, RZ, P0 ;  /* 0x000000ff12057208 */ /* 0x000fe40000000000 */
[----:B------:R-:W-:Y:S02]  /*0a00*/  FSEL R13, R9, RZ, P1 ;  /* 0x000000ff090d7208 */ /* 0x000fe40000800000 */
[----:B------:R-:W-:Y:S01]  /*0a10*/  FSEL R4, R23, RZ, P2 ;  /* 0x000000ff17047208 */ /* 0x000fe20001000000 */
[----:B------:R-:W-:Y:S01]  /*0a20*/  STS [R12], R15 ;  /* 0x0000000f0c007388 */ /* 0x000fe20000000800 */
[----:B------:R-:W-:Y:S02]  /*0a30*/  FSEL R19, R24, RZ, P3 ;  /* 0x000000ff18137208 */ /* 0x000fe40001800000 */
[----:B------:R-:W-:Y:S01]  /*0a40*/  FSEL R25, R25, RZ, P4 ;  /* 0x000000ff19197208 */ /* 0x000fe20002000000 */
[----:B------:R-:W-:Y:S01]  /*0a50*/  STS [R8+0x80], R5 ;  /* 0x0000800508007388 */ /* 0x000fe20000000800 */
[----:B------:R-:W-:-:S02]  /*0a60*/  FSEL R21, R7, RZ, P5 ;  /* 0x000000ff07157208 */ /* 0x000fc40002800000 */
[----:B------:R-:W-:Y:S01]  /*0a70*/  FSEL R16, R27, RZ, P6 ;  /* 0x000000ff1b107208 */ /* 0x000fe20003000000 */
[----:B------:R0:W-:Y:S04]  /*0a80*/  STS [R14+0x100], R13 ;  /* 0x0001000d0e007388 */ /* 0x0001e80000000800 */
[----:B------:R-:W-:Y:S04]  /*0a90*/  STS [R17+0x180], R4 ;  /* 0x0001800411007388 */ /* 0x000fe80000000800 */
[----:B------:R-:W-:Y:S04]  /*0aa0*/  STS [R12+0x40], R19 ;  /* 0x000040130c007388 */ /* 0x000fe80000000800 */
[----:B------:R1:W-:Y:S04]  /*0ab0*/  STS [R8+0xc0], R25 ;  /* 0x0000c01908007388 */ /* 0x0003e80000000800 */
[----:B------:R-:W-:Y:S04]  /*0ac0*/  STS [R14+0x140], R21 ;  /* 0x000140150e007388 */ /* 0x000fe80000000800 */
[----:B------:R-:W-:Y:S01]  /*0ad0*/  STS [R17+0x1c0], R16 ;  /* 0x0001c01011007388 */ /* 0x000fe20000000800 */
[----:B------:R-:W-:Y:S01]  /*0ae0*/  LOP3.LUT R9, R33, 0x1fc, RZ, 0xc0, !PT ;  /* 0x000001fc21097812 */ /* 0x000fe200078ec0ff */
[----:B------:R-:W-:Y:S01]  /*0af0*/  VIADD R6, R11, UR4 ;  /* 0x000000040b067c36 */ /* 0x000fe20008000000 */
[----:B0-----:R-:W-:Y:S01]  /*0b00*/  SHF.R.S32.HI R13, RZ, 0x1f, R2 ;  /* 0x0000001fff0d7819 */ /* 0x001fe20000011402 */
[----:B------:R-:W0:Y:S02]  /*0b10*/  LDC.64 R10, c[0x0][0x240] ;  /* 0x00009000ff0a7b82 */ /* 0x000e240000000a00 */
[----:B------:R-:W-:-:S06]  /*0b20*/  IMAD R6, R9, 0x4, R6 ;  /* 0x0000000409067824 */ /* 0x000fcc00078e0206 */
[----:B------:R-:W-:Y:S01]  /*0b30*/  BAR.SYNC.DEFER_BLOCKING 0x0 ;  /* 0x0000000000007b1d */ /* 0x000fe20000010000 */
[----:B------:R-:W-:Y:S02]  /*0b40*/  LEA.HI R13, R13, R2, RZ, 0x6 ;  /* 0x000000020d0d7211 */ /* 0x000fe400078f30ff */
[----:B------:R-:W-:-:S03]  /*0b50*/  SHF.R.S32.HI R15, RZ, 0x1f, R2 ;  /* 0x0000001fff0f7819 */ /* 0x000fc60000011402 */
[----:B------:R-:W-:Y:S01]  /*0b60*/  IMAD.SHL.U32 R13, R13, 0x80, RZ ;  /* 0x000000800d0d7824 */ /* 0x000fe200078e00ff */
[----:B------:R-:W2:Y:S01]  /*0b70*/  LDS.128 R4, [R6] ;  /* 0x0000000006047984 */ /* 0x000ea20000000c00 */
[----:B------:R-:W-:-:S03]  /*0b80*/  LEA.HI R15, R15, R2, RZ, 0x6 ;  /* 0x000000020f0f7211 */ /* 0x000fc600078f30ff */
[----:B------:R-:W-:Y:S02]  /*0b90*/  LOP3.LUT R13, R13, 0xffffe000, RZ, 0xc0, !PT ;  /* 0xffffe0000d0d7812 */ /* 0x000fe400078ec0ff */
[----:B------:R-:W-:Y:S02]  /*0ba0*/  LOP3.LUT R15, R15, 0xffffffc0, RZ, 0xc0, !PT ;  /* 0xffffffc00f0f7812 */ /* 0x000fe400078ec0ff */
[----:B------:R-:W-:Y:S02]  /*0bb0*/  ISETP.GE.AND P0, PT, R2, 0x100, PT ;  /* 0x000001000200780c */ /* 0x000fe40003f06270 */
[----:B-1----:R-:W-:Y:S02]  /*0bc0*/  LOP3.LUT R8, R0, R3, RZ, 0xfc, !PT ;  /* 0x0000000300087212 */ /* 0x002fe400078efcff */
[----:B------:R-:W-:Y:S02]  /*0bd0*/  LOP3.LUT R0, R0, 0x10, R3, 0xfe, !PT ;  /* 0x0000001000007812 */ /* 0x000fe400078efe03 */
[----:B------:R-:W-:-:S02]  /*0be0*/  LOP3.LUT R12, R9, 0x200, RZ, 0xfc, !PT ;  /* 0x00000200090c7812 */ /* 0x000fc400078efcff */
[----:B------:R-:W-:Y:S02]  /*0bf0*/  IADD3 R13, R13, R2, -R15 ;  /* 0x000000020d0d7210 */ /* 0x000fe40007ffe80f */
[----:B------:R-:W-:Y:S02]  /*0c00*/  ISETP.LT.AND P1, PT, R8, 0x80, !P0 ;  /* 0x000000800800780c */ /* 0x000fe40004721270 */
[----:B------:R-:W-:Y:S02]  /*0c10*/  ISETP.LT.AND P0, PT, R0, 0x80, !P0 ;  /* 0x000000800000780c */ /* 0x000fe40004701270 */
[----:B------:R-:W-:Y:S02]  /*0c20*/  SHF.R.U32.HI R12, RZ, 0x1, R12 ;  /* 0x00000001ff0c7819 */ /* 0x000fe4000001160c */
[----:B------:R-:W-:Y:S02]  /*0c30*/  LEA R3, R8, R13, 0x6 ;  /* 0x0000000d08037211 */ /* 0x000fe400078e30ff */
[----:B------:R-:W-:-:S03]  /*0c40*/  LOP3.LUT R12, R12, 0x1f0, RZ, 0xc0, !PT ;  /* 0x000001f00c0c7812 */ /* 0x000fc600078ec0ff */
[----:B0-----:R-:W-:-:S04]  /*0c50*/  IMAD.WIDE R2, R3, 0x4, R10 ;  /* 0x0000000403027825 */ /* 0x001fc800078e020a */
[----:B------:R-:W-:-:S04]  /*0c60*/  VIADD R12, R12, UR4 ;  /* 0x000000040c0c7c36 */ /* 0x000fc80008000000 */
[----:B------:R-:W-:Y:S01]  /*0c70*/  IMAD R12, R9, 0x4, R12 ;  /* 0x00000004090c7824 */ /* 0x000fe200078e020c */
[----:B--2---:R0:W-:Y:S02]  /*0c80*/  @P1 STG.E.128 desc[UR6][R2.64], R4 ;  /* 0x0000000402001986 */ /* 0x0041e4000c101d06 */
[----:B0-----:R-:W-:Y:S05]  /*0c90*/  @!P0 EXIT ;  /* 0x000000000000894d */ /* 0x001fea0003800000 */
[----:B0-----:R-:W0:Y:S01]  /*0ca0*/  LDS.128 R4, [R12+0x800] ;  /* 0x000800000c047984 */ /* 0x001e220000000c00 */
[----:B------:R-:W-:-:S04]  /*0cb0*/  IMAD R13, R0, 0x40, R13 ;  /* 0x00000040000d7824 */ /* 0x000fc800078e020d */
[----:B------:R-:W-:-:S05]  /*0cc0*/  IMAD.WIDE R10, R13, 0x4, R10 ;  /* 0x000000040d0a7825 */ /* 0x000fca00078e020a */
[----:B0-----:R-:W-:Y:S01]  /*0cd0*/  STG.E.128 desc[UR6][R10.64], R4 ;  /* 0x000000040a007986 */ /* 0x001fe2000c101d06 */
[----:B------:R-:W-:Y:S05]  /*0ce0*/  EXIT ;  /* 0x000000000000794d */ /* 0x000fea0003800000 */
.L_x_0:
[----:B------:R-:W-:-:S00]  /*0cf0*/  BRA `(.L_x_0) ;  /* 0xfffffffc00fc7947 */ /* 0x000fc0000383ffff */
[----:B------:R-:W-:-:S00]  /*0d00*/  NOP ;  /* 0x0000000000007918 */ /* 0x000fc00000000000 */
[----:B------:R-:W-:-:S00]  /*0d10*/  NOP ;  /* 0x0000000000007918 */ /* 0x000fc00000000000 */
[----:B------:R-:W-:-:S00]  /*0d20*/  NOP ;  /* 0x0000000000007918 */ /* 0x000fc00000000000 */
[----:B------:R-:W-:-:S00]  /*0d30*/  NOP ;  /* 0x0000000000007918 */ /* 0x000fc00000000000 */
[----:B------:R-:W-:-:S00]  /*0d40*/  NOP ;  /* 0x0000000000007918 */ /* 0x000fc00000000000 */
[----:B------:R-:W-:-:S00]  /*0d50*/  NOP ;  /* 0x0000000000007918 */ /* 0x000fc00000000000 */
[----:B------:R-:W-:-:S00]  /*0d60*/  NOP ;  /* 0x0000000000007918 */ /* 0x000fc00000000000 */
[----:B------:R-:W-:-:S00]  /*0d70*/  NOP ;  /* 0x0000000000007918 */ /* 0x000fc00000000000 */
.L_x_1:


//--------------------- .nv.global.init           --------------------------
	.section	.nv.global.init,"aw",@progbits
.nv.global.init:
	.type		_$_str,@object
	.size		_$_str,(_$_str_$_2 - _$_str)
_$_str:
        /*0000*/ 	.byte	0x5f, 0x5f, 0x43, 0x55, 0x44, 0x41, 0x5f, 0x46, 0x54, 0x5a, 0x00
	.type		_$_str_$_2,@object
	.size		_$_str_$_2,(.L_1 - _$_str_$_2)
_$_str_$_2:
        /*000b*/ 	.byte	0x5f, 0x5f, 0x43, 0x55, 0x44, 0x41, 0x5f, 0x50, 0x52, 0x45, 0x43, 0x5f, 0x53, 0x51, 0x52, 0x54
        /*001b*/ 	.byte	0x00
.L_1:


//--------------------- .nv.shared.triton_poi_fused__native_batch_norm_legit_no_training_add_relu_15 --------------------------
	.section	.nv.shared.triton_poi_fused__native_batch_norm_legit_no_training_add_relu_15,"aw",@nobits
	.sectionflags	@""
	.align	16
	.zero		1024


//--------------------- .nv.constant0.triton_poi_fused__native_batch_norm_legit_no_training_add_relu_15 --------------------------
	.section	.nv.constant0.triton_poi_fused__native_batch_norm_legit_no_training_add_relu_15,"a",@progbits
	.sectionflags	@""
	.align	4
.nv.constant0.triton_poi_fused__native_batch_norm_legit_no_training_add_relu_15:
	.zero		592
